	.headerflags	@"EF_CUDA_TEXMODE_UNIFIED EF_CUDA_64BIT_ADDRESS EF_CUDA_ACCELERATORS EF_CUDA_SM90 EF_CUDA_VIRTUAL_SM(EF_CUDA_SM90)"
	.elftype	@"ET_EXEC"


//--------------------- .nv.info                  --------------------------
	.section	.nv.info,"",@"SHT_CUDA_INFO"
	.align	4


	//----- nvinfo : EIATTR_REGCOUNT
	.align		4
        /*0000*/ 	.byte	0x04, 0x2f
        /*0002*/ 	.short	(.L_1 - .L_0)
	.align		4
.L_0:
        /*0004*/ 	.word	index@(triton_poi_fused_stack_18)
        /*0008*/ 	.word	0x0000000e


	//----- nvinfo : EIATTR_MIN_STACK_SIZE
	.align		4
.L_1:
        /*000c*/ 	.byte	0x04, 0x12
        /*000e*/ 	.short	(.L_3 - .L_2)
	.align		4
.L_2:
        /*0010*/ 	.word	index@(triton_poi_fused_stack_18)
        /*0014*/ 	.word	0x00000000


	//----- nvinfo : EIATTR_FRAME_SIZE
	.align		4
.L_3:
        /*0018*/ 	.byte	0x04, 0x11
        /*001a*/ 	.short	(.L_5 - .L_4)
	.align		4
.L_4:
        /*001c*/ 	.word	index@(triton_poi_fused_stack_18)
        /*0020*/ 	.word	0x00000000


	//----- nvinfo : EIATTR_MIN_STACK_SIZE
	.align		4
.L_5:
        /*0024*/ 	.byte	0x04, 0x12
        /*0026*/ 	.short	(.L_7 - .L_6)
	.align		4
.L_6:
        /*0028*/ 	.word	index@(triton_poi_fused_stack_18)
        /*002c*/ 	.word	0x00000000
.L_7:


//--------------------- .nv.info.triton_poi_fused_stack_18 --------------------------
	.section	.nv.info.triton_poi_fused_stack_18,"",@"SHT_CUDA_INFO"
	.sectionflags	@""
	.align	4


	//----- nvinfo : EIATTR_CUDA_API_VERSION
	.align		4
        /*0000*/ 	.byte	0x04, 0x37
        /*0002*/ 	.short	(.L_9 - .L_8)
.L_8:
        /*0004*/ 	.word	0x0000007c


	//----- nvinfo : EIATTR_KPARAM_INFO
	.align		4
.L_9:
        /*0008*/ 	.byte	0x04, 0x17
        /*000a*/ 	.short	(.L_11 - .L_10)
.L_10:
        /*000c*/ 	.word	0x00000000
        /*0010*/ 	.short	0x0002
        /*0012*/ 	.short	0x0010
        /*0014*/ 	.byte	0x00, 0xf0, 0x11, 0x00


	//----- nvinfo : EIATTR_KPARAM_INFO
	.align		4
.L_11:
        /*0018*/ 	.byte	0x04, 0x17
        /*001a*/ 	.short	(.L_13 - .L_12)
.L_12:
        /*001c*/ 	.word	0x00000000
        /*0020*/ 	.short	0x0001
        /*0022*/ 	.short	0x0008
        /*0024*/ 	.byte	0x00, 0xf4, 0x21, 0x00


	//----- nvinfo : EIATTR_KPARAM_INFO
	.align		4
.L_13:
        /*0028*/ 	.byte	0x04, 0x17
        /*002a*/ 	.short	(.L_15 - .L_14)
.L_14:
        /*002c*/ 	.word	0x00000000
        /*0030*/ 	.short	0x0000
        /*0032*/ 	.short	0x0000
        /*0034*/ 	.byte	0x00, 0xf4, 0x21, 0x00


	//----- nvinfo : EIATTR_SPARSE_MMA_MASK
	.align		4
.L_15:
        /*0038*/ 	.byte	0x03, 0x50
        /*003a*/ 	.short	0x0000


	//----- nvinfo : EIATTR_MAXREG_COUNT
	.align		4
        /*003c*/ 	.byte	0x03, 0x1b
        /*003e*/ 	.short	0x00ff


	//----- nvinfo : EIATTR_EXIT_INSTR_OFFSETS
	.align		4
        /*0040*/ 	.byte	0x04, 0x1c
        /*0042*/ 	.short	(.L_17 - .L_16)


	//   ....[0]....
.L_16:
        /*0044*/ 	.word	0x000001c0


	//   ....[1]....
        /*0048*/ 	.word	0x000001e0


	//----- nvinfo : EIATTR_REQNTID
	.align		4
.L_17:
        /*004c*/ 	.byte	0x04, 0x10
        /*004e*/ 	.short	(.L_19 - .L_18)
.L_18:
        /*0050*/ 	.word	0x00000080
        /*0054*/ 	.word	0x00000001
        /*0058*/ 	.word	0x00000001


	//----- nvinfo : EIATTR_CBANK_PARAM_SIZE
	.align		4
.L_19:
        /*005c*/ 	.byte	0x03, 0x19
        /*005e*/ 	.short	0x0014


	//----- nvinfo : EIATTR_PARAM_CBANK
	.align		4
        /*0060*/ 	.byte	0x04, 0x0a
        /*0062*/ 	.short	(.L_21 - .L_20)
	.align		4
.L_20:
        /*0064*/ 	.word	index@(.nv.constant0.triton_poi_fused_stack_18)
        /*0068*/ 	.short	0x0210
        /*006a*/ 	.short	0x0014


	//----- nvinfo : EIATTR_SW_WAR
	.align		4
.L_21:
        /*006c*/ 	.byte	0x04, 0x36
        /*006e*/ 	.short	(.L_23 - .L_22)
.L_22:
        /*0070*/ 	.word	0x00000008
.L_23:


//--------------------- .nv.callgraph             --------------------------
	.section	.nv.callgraph,"",@"SHT_CUDA_CALLGRAPH"
	.align	4
	.sectionentsize	8
	.align		4
        /*0000*/ 	.word	0x00000000
	.align		4
        /*0004*/ 	.word	0xffffffff
	.align		4
        /*0008*/ 	.word	0x00000000
	.align		4
        /*000c*/ 	.word	0xfffffffe
	.align		4
        /*0010*/ 	.word	0x00000000
	.align		4
        /*0014*/ 	.word	0xfffffffd
	.align		4
        /*0018*/ 	.word	0x00000000
	.align		4
        /*001c*/ 	.word	0xfffffffc


//--------------------- .text.triton_poi_fused_stack_18 --------------------------
	.section	.text.triton_poi_fused_stack_18,"ax",@progbits
	.align	128
        .global         triton_poi_fused_stack_18
        .type           triton_poi_fused_stack_18,@function
        .size           triton_poi_fused_stack_18,(.L_x_1 - triton_poi_fused_stack_18)
        .other          triton_poi_fused_stack_18,@"STO_CUDA_ENTRY STV_DEFAULT"
triton_poi_fused_stack_18:
.text.triton_poi_fused_stack_18:
[----:B------:R-:W0:Y:S02]  /*0000*/  LDC R1, c[0x0][0x28] ;  /* 0x00000a00ff017b82 */ /* 0x000e240000000800 */
[----:B------:R-:W1:Y:S01]  /*0010*/  S2R R0, SR_TID.X ;  /* 0x0000000000007919 */ /* 0x000e620000002100 */
[----:B------:R-:W2:Y:S01]  /*0020*/  LDC.64 R4, c[0x0][0x210] ;  /* 0x00008400ff047b82 */ /* 0x000ea20000000a00 */
[----:B------:R-:W-:Y:S01]  /*0030*/  IMAD.MOV.U32 R8, RZ, RZ, RZ ;  /* 0x000000ffff087224 */ /* 0x000fe200078e00ff */
[----:B------:R-:W-:Y:S01]  /*0040*/  ULDC.64 UR4, c[0x0][0x208] ;  /* 0x0000820000047ab9 */ /* 0x000fe20000000a00 */
[----:B------:R-:W3:Y:S01]  /*0050*/  S2R R3, SR_CTAID.X ;  /* 0x0000000000037919 */ /* 0x000ee20000002500 */
[----:B-1----:R-:W-:Y:S02]  /*0060*/  LOP3.LUT R0, R0, 0x7f, RZ, 0xc0, !PT ;  /* 0x0000007f00007812 */ /* 0x002fe400078ec0ff */
[----:B---3--:R-:W-:-:S03]  /*0070*/  LOP3.LUT R6, R3, 0x1fffff8, RZ, 0xc0, !PT ;  /* 0x01fffff803067812 */ /* 0x008fc600078ec0ff */
[----:B------:R-:W-:Y:S01]  /*0080*/  IMAD R9, R3, 0x80, R0 ;  /* 0x0000008003097824 */ /* 0x000fe200078e0200 */
[----:B------:R-:W-:-:S04]  /*0090*/  ISETP.NE.AND P1, PT, R6, 0x8, PT ;  /* 0x000000080600780c */ /* 0x000fc80003f25270 */
[----:B------:R-:W-:Y:S02]  /*00a0*/  SHF.R.S32.HI R0, RZ, 0x1f, R9 ;  /* 0x0000001fff007819 */ /* 0x000fe40000011409 */
[----:B------:R-:W-:Y:S02]  /*00b0*/  ISETP.GE.AND P0, PT, R9, 0x400, PT ;  /* 0x000004000900780c */ /* 0x000fe40003f06270 */
[----:B------:R-:W-:-:S05]  /*00c0*/  LEA.HI R0, R0, R9, RZ, 0x8 ;  /* 0x0000000900007211 */ /* 0x000fca00078f40ff */
[C---:B------:R-:W-:Y:S01]  /*00d0*/  IMAD.SHL.U32 R2, R0.reuse, 0x2, RZ ;  /* 0x0000000200027824 */ /* 0x040fe200078e00ff */
[----:B------:R-:W-:-:S04]  /*00e0*/  LOP3.LUT R0, R0, 0xffffff00, RZ, 0xc0, !PT ;  /* 0xffffff0000007812 */ /* 0x000fc800078ec0ff */
[----:B------:R-:W-:-:S04]  /*00f0*/  LOP3.LUT R2, R2, 0xfffffe00, RZ, 0xc0, !PT ;  /* 0xfffffe0002027812 */ /* 0x000fc800078ec0ff */
[----:B------:R-:W-:Y:S01]  /*0100*/  IADD3 R3, R2, R9, -R0 ;  /* 0x0000000902037210 */ /* 0x000fe20007ffe800 */
[----:B------:R-:W-:-:S04]  /*0110*/  IMAD.MOV.U32 R0, RZ, RZ, RZ ;  /* 0x000000ffff007224 */ /* 0x000fc800078e00ff */
[C---:B------:R-:W-:Y:S02]  /*0120*/  VIADD R7, R3.reuse, 0xfffff900 ;  /* 0xfffff90003077836 */ /* 0x040fe40000000000 */
[----:B--2---:R-:W-:-:S04]  /*0130*/  IMAD.WIDE R2, R3, 0x4, R4 ;  /* 0x0000000403027825 */ /* 0x004fc800078e0204 */
[----:B------:R-:W-:Y:S01]  /*0140*/  IMAD.WIDE R4, R7, 0x4, R4 ;  /* 0x0000000407047825 */ /* 0x000fe200078e0204 */
[----:B------:R-:W2:Y:S01]  /*0150*/  @!P0 LDG.E R0, desc[UR4][R2.64] ;  /* 0x0000000402008981 */ /* 0x000ea2000c1e1900 */
[----:B------:R-:W1:Y:S03]  /*0160*/  LDC.64 R6, c[0x0][0x218] ;  /* 0x00008600ff067b82 */ /* 0x000e660000000a00 */
[----:B------:R-:W3:Y:S01]  /*0170*/  @!P1 LDG.E R8, desc[UR4][R4.64] ;  /* 0x0000000404089981 */ /* 0x000ee2000c1e1900 */
[C---:B------:R-:W-:Y:S01]  /*0180*/  ISETP.GE.AND P2, PT, R9.reuse, 0x800, PT ;  /* 0x000008000900780c */ /* 0x040fe20003f46270 */
[----:B-1----:R-:W-:Y:S01]  /*0190*/  IMAD.WIDE R6, R9, 0x4, R6 ;  /* 0x0000000409067825 */ /* 0x002fe200078e0206 */
[----:B--2---:R-:W-:Y:S02]  /*01a0*/  SEL R11, R0, RZ, !P0 ;  /* 0x000000ff000b7207 */ /* 0x004fe40004000000 */
[----:B---3--:R-:W-:-:S09]  /*01b0*/  @P0 SEL R11, R8, RZ, !P1 ;  /* 0x000000ff080b0207 */ /* 0x008fd20004800000 */
[----:B------:R-:W-:Y:S05]  /*01c0*/  @P2 EXIT ;  /* 0x000000000000294d */ /* 0x000fea0003800000 */
[----:B------:R-:W-:Y:S01]  /*01d0*/  STG.E desc[UR4][R6.64], R11 ;  /* 0x0000000b06007986 */ /* 0x000fe2000c101904 */
[----:B------:R-:W-:Y:S05]  /*01e0*/  EXIT ;  /* 0x000000000000794d */ /* 0x000fea0003800000 */
.L_x_0:
[----:B------:R-:W-:-:S00]  /*01f0*/  BRA `(.L_x_0) ;  /* 0xfffffffc00fc7947 */ /* 0x000fc0000383ffff */
[----:B------:R-:W-:-:S00]  /*0200*/  NOP ;  /* 0x0000000000007918 */ /* 0x000fc00000000000 */
[----:B------:R-:W-:-:S00]  /*0210*/  NOP ;  /* 0x0000000000007918 */ /* 0x000fc00000000000 */
[----:B------:R-:W-:-:S00]  /*0220*/  NOP ;  /* 0x0000000000007918 */ /* 0x000fc00000000000 */
[----:B------:R-:W-:-:S00]  /*0230*/  NOP ;  /* 0x0000000000007918 */ /* 0x000fc00000000000 */
[----:B------:R-:W-:-:S00]  /*0240*/  NOP ;  /* 0x0000000000007918 */ /* 0x000fc00000000000 */
[----:B------:R-:W-:-:S00]  /*0250*/  NOP ;  /* 0x0000000000007918 */ /* 0x000fc00000000000 */
[----:B------:R-:W-:-:S00]  /*0260*/  NOP ;  /* 0x0000000000007918 */ /* 0x000fc00000000000 */
[----:B------:R-:W-:-:S00]  /*0270*/  NOP ;  /* 0x0000000000007918 */ /* 0x000fc00000000000 */
.L_x_1:


//--------------------- .nv.constant0.triton_poi_fused_stack_18 --------------------------
	.section	.nv.constant0.triton_poi_fused_stack_18,"a",@progbits
	.sectionflags	@""
	.align	4
.nv.constant0.triton_poi_fused_stack_18:
	.zero		548
